//
// Generated by NVIDIA NVVM Compiler
//
// Compiler Build ID: CL-36424714
// Cuda compilation tools, release 13.0, V13.0.88
// Based on NVVM 20.0.0
//

.version 9.0
.target sm_100
.address_size 64

	// .globl	reduction
.extern .shared .align 16 .b8 st[];

.visible .entry reduction(
	.param .u64 .ptr .align 1 reduction_param_0,
	.param .u32 reduction_param_1,
	.param .u64 .ptr .align 1 reduction_param_2,
	.param .u32 reduction_param_3
)
{
	.reg .pred 	%p<6>;
	.reg .b32 	%r<20>;
	.reg .b32 	%f<6>;
	.reg .b64 	%rd<9>;

	ld.param.u64 	%rd2, [reduction_param_0];
	ld.param.u32 	%r8, [reduction_param_1];
	ld.param.u64 	%rd1, [reduction_param_2];
	ld.param.u32 	%r7, [reduction_param_3];
	cvta.to.global.u64 	%rd3, %rd2;
	mov.u32 	%r1, %ctaid.x;
	mov.u32 	%r2, %ntid.x;
	mov.u32 	%r3, %tid.x;
	mad.lo.s32 	%r9, %r8, %r1, %r3;
	mul.wide.s32 	%rd4, %r9, 4;
	add.s64 	%rd5, %rd3, %rd4;
	ld.global.f32 	%f1, [%rd5];
	shl.b32 	%r10, %r3, 2;
	mov.u32 	%r11, st;
	add.s32 	%r4, %r11, %r10;
	st.shared.f32 	[%r4], %f1;
	bar.sync 	0;
	setp.lt.u32 	%p1, %r2, 2;
	@%p1 bra 	$L__BB0_6;
	mov.b32 	%r19, 1;
$L__BB0_2:
	shl.b32 	%r6, %r19, 1;
	add.s32 	%r13, %r6, -1;
	and.b32  	%r14, %r13, %r3;
	setp.ne.s32 	%p2, %r14, 0;
	@%p2 bra 	$L__BB0_6;
	add.s32 	%r15, %r19, %r3;
	setp.ge.u32 	%p3, %r15, %r2;
	@%p3 bra 	$L__BB0_5;
	shl.b32 	%r16, %r19, 2;
	add.s32 	%r17, %r4, %r16;
	ld.shared.f32 	%f2, [%r17];
	ld.shared.f32 	%f3, [%r4];
	add.f32 	%f4, %f2, %f3;
	st.shared.f32 	[%r4], %f4;
$L__BB0_5:
	bar.sync 	0;
	setp.lt.u32 	%p4, %r6, %r2;
	mov.u32 	%r19, %r6;
	@%p4 bra 	$L__BB0_2;
$L__BB0_6:
	setp.ne.s32 	%p5, %r3, 0;
	@%p5 bra 	$L__BB0_8;
	mul.lo.s32 	%r18, %r7, %r1;
	ld.shared.f32 	%f5, [st];
	cvta.to.global.u64 	%rd6, %rd1;
	mul.wide.s32 	%rd7, %r18, 4;
	add.s64 	%rd8, %rd6, %rd7;
	st.global.f32 	[%rd8], %f5;
$L__BB0_8:
	ret;

}


// ===== COMPILED SASS (sm_100) =====

	.target	sm_100

	.elftype	@"ET_EXEC"


//--------------------- .note.nv.tkinfo           --------------------------
	.section	.note.nv.tkinfo,"",@"SHT_NOTE"
	.sectionflags	@"SHF_NOTE_NV_TKINFO"
	.tkinfo
        /*0018*/ 	.word	0x00000002
        /*0030*/ 	.string	""
        /*0030*/ 	.string	"ptxas"
        /*0030*/ 	.string	"Cuda compilation tools, release 13.0, V13.0.88"
        /*0030*/ 	.string	"Build cuda_13.0.r13.0/compiler.36424714_0"
        /*0030*/ 	.string	"-arch sm_100 -m 64 "



//--------------------- .note.nv.cuinfo           --------------------------
	.section	.note.nv.cuinfo,"",@"SHT_NOTE"
	.sectionflags	@"SHF_NOTE_NV_CUINFO"
        /*0018*/ 	.short	0x0002
        /*001a*/ 	.short	0x0064
        /*001c*/ 	.short	0x0082
	.zero		2


//--------------------- .nv.info                  --------------------------
	.section	.nv.info,"",@"SHT_CUDA_INFO"
	.align	4


	//----- nvinfo : EIATTR_REGCOUNT
	.align		4
        /*0000*/ 	.byte	0x04, 0x2f
        /*0002*/ 	.short	(.L_1 - .L_0)
	.align		4
.L_0:
        /*0004*/ 	.word	index@(reduction)
        /*0008*/ 	.word	0x0000000a


	//----- nvinfo : EIATTR_FRAME_SIZE
	.align		4
.L_1:
        /*000c*/ 	.byte	0x04, 0x11
        /*000e*/ 	.short	(.L_3 - .L_2)
	.align		4
.L_2:
        /*0010*/ 	.word	index@(reduction)
        /*0014*/ 	.word	0x00000000


	//----- nvinfo : EIATTR_MIN_STACK_SIZE
	.align		4
.L_3:
        /*0018*/ 	.byte	0x04, 0x12
        /*001a*/ 	.short	(.L_5 - .L_4)
	.align		4
.L_4:
        /*001c*/ 	.word	index@(reduction)
        /*0020*/ 	.word	0x00000000
.L_5:


//--------------------- .nv.compat                --------------------------
	.section	.nv.compat,"",@"SHT_CUDA_COMPAT_INFO"
	.align	4
        /*0000*/ 	.byte	0x02, 0x09, 0x00, 0x00, 0x02, 0x02, 0x01, 0x00, 0x02, 0x05, 0x05, 0x00, 0x03, 0x07, 0x01, 0x01
        /*0010*/ 	.byte	0x02, 0x03, 0x00, 0x00, 0x02, 0x06, 0x01, 0x00, 0x04, 0x0b, 0x08, 0x00, 0x09, 0x00, 0x00, 0x00
        /*0020*/ 	.byte	0x00, 0x00, 0x00, 0x00


//--------------------- .nv.info.reduction        --------------------------
	.section	.nv.info.reduction,"",@"SHT_CUDA_INFO"
	.sectionflags	@""
	.align	4


	//----- nvinfo : EIATTR_CUDA_API_VERSION
	.align		4
        /*0000*/ 	.byte	0x04, 0x37
        /*0002*/ 	.short	(.L_7 - .L_6)
.L_6:
        /*0004*/ 	.word	0x00000082


	//----- nvinfo : EIATTR_KPARAM_INFO
	.align		4
.L_7:
        /*0008*/ 	.byte	0x04, 0x17
        /*000a*/ 	.short	(.L_9 - .L_8)
.L_8:
        /*000c*/ 	.word	0x00000000
        /*0010*/ 	.short	0x0003
        /*0012*/ 	.short	0x0018
        /*0014*/ 	.byte	0x00, 0xf0, 0x11, 0x00


	//----- nvinfo : EIATTR_KPARAM_INFO
	.align		4
.L_9:
        /*0018*/ 	.byte	0x04, 0x17
        /*001a*/ 	.short	(.L_11 - .L_10)
.L_10:
        /*001c*/ 	.word	0x00000000
        /*0020*/ 	.short	0x0002
        /*0022*/ 	.short	0x0010
        /*0024*/ 	.byte	0x00, 0xf5, 0x21, 0x00


	//----- nvinfo : EIATTR_KPARAM_INFO
	.align		4
.L_11:
        /*0028*/ 	.byte	0x04, 0x17
        /*002a*/ 	.short	(.L_13 - .L_12)
.L_12:
        /*002c*/ 	.word	0x00000000
        /*0030*/ 	.short	0x0001
        /*0032*/ 	.short	0x0008
        /*0034*/ 	.byte	0x00, 0xf0, 0x11, 0x00


	//----- nvinfo : EIATTR_KPARAM_INFO
	.align		4
.L_13:
        /*0038*/ 	.byte	0x04, 0x17
        /*003a*/ 	.short	(.L_15 - .L_14)
.L_14:
        /*003c*/ 	.word	0x00000000
        /*0040*/ 	.short	0x0000
        /*0042*/ 	.short	0x0000
        /*0044*/ 	.byte	0x00, 0xf5, 0x21, 0x00


	//----- nvinfo : EIATTR_SPARSE_MMA_MASK
	.align		4
.L_15:
        /*0048*/ 	.byte	0x03, 0x50
        /*004a*/ 	.short	0x0000


	//----- nvinfo : EIATTR_MAXREG_COUNT
	.align		4
        /*004c*/ 	.byte	0x03, 0x1b
        /*004e*/ 	.short	0x00ff


	//----- nvinfo : EIATTR_NUM_BARRIERS
	.align		4
        /*0050*/ 	.byte	0x02, 0x4c
        /*0052*/ 	.byte	0x01
	.zero		1


	//----- nvinfo : EIATTR_MERCURY_ISA_VERSION
	.align		4
        /*0054*/ 	.byte	0x03, 0x5f
        /*0056*/ 	.short	0x0101


	//----- nvinfo : EIATTR_VRC_CTA_INIT_COUNT
	.align		4
        /*0058*/ 	.byte	0x02, 0x4a
	.zero		1
	.zero		1


	//----- nvinfo : EIATTR_EXIT_INSTR_OFFSETS
	.align		4
        /*005c*/ 	.byte	0x04, 0x1c
        /*005e*/ 	.short	(.L_17 - .L_16)


	//   ....[0]....
.L_16:
        /*0060*/ 	.word	0x00000260


	//   ....[1]....
        /*0064*/ 	.word	0x00000300


	//----- nvinfo : EIATTR_CRS_STACK_SIZE
	.align		4
.L_17:
        /*0068*/ 	.byte	0x04, 0x1e
        /*006a*/ 	.short	(.L_19 - .L_18)
.L_18:
        /*006c*/ 	.word	0x00000000


	//----- nvinfo : EIATTR_CBANK_PARAM_SIZE
	.align		4
.L_19:
        /*0070*/ 	.byte	0x03, 0x19
        /*0072*/ 	.short	0x001c


	//----- nvinfo : EIATTR_PARAM_CBANK
	.align		4
        /*0074*/ 	.byte	0x04, 0x0a
        /*0076*/ 	.short	(.L_21 - .L_20)
	.align		4
.L_20:
        /*0078*/ 	.word	index@(.nv.constant0.reduction)
        /*007c*/ 	.short	0x0380
        /*007e*/ 	.short	0x001c


	//----- nvinfo : EIATTR_SW_WAR
	.align		4
.L_21:
        /*0080*/ 	.byte	0x04, 0x36
        /*0082*/ 	.short	(.L_23 - .L_22)
.L_22:
        /*0084*/ 	.word	0x00000008
.L_23:


//--------------------- .nv.callgraph             --------------------------
	.section	.nv.callgraph,"",@"SHT_CUDA_CALLGRAPH"
	.align	4
	.sectionentsize	8
	.align		4
        /*0000*/ 	.word	0x00000000
	.align		4
        /*0004*/ 	.word	0xffffffff
	.align		4
        /*0008*/ 	.word	0x00000000
	.align		4
        /*000c*/ 	.word	0xfffffffe
	.align		4
        /*0010*/ 	.word	0x00000000
	.align		4
        /*0014*/ 	.word	0xfffffffd
	.align		4
        /*0018*/ 	.word	0x00000000
	.align		4
        /*001c*/ 	.word	0xfffffffc


//--------------------- .text.reduction           --------------------------
	.section	.text.reduction,"ax",@progbits
	.align	128
        .global         reduction
        .type           reduction,@function
        .size           reduction,(.L_x_4 - reduction)
        .other          reduction,@"STO_CUDA_ENTRY STV_DEFAULT"
reduction:
.text.reduction:
[----:B------:R-:W-:Y:S01]  /*0000*/  LDC R1, c[0x0][0x37c] ;  /* 0x0000df00ff017b82 */ /* 0x000fe20000000800 */
[----:B------:R-:W0:Y:S07]  /*0010*/  S2R R7, SR_TID.X ;  /* 0x0000000000077919 */ /* 0x000e2e0000002100 */
[----:B------:R-:W0:Y:S01]  /*0020*/  S2UR UR8, SR_CTAID.X ;  /* 0x00000000000879c3 */ /* 0x000e220000002500 */
[----:B------:R-:W1:Y:S07]  /*0030*/  LDCU.64 UR6, c[0x0][0x358] ;  /* 0x00006b00ff0677ac */ /* 0x000e6e0008000a00 */
[----:B------:R-:W0:Y:S08]  /*0040*/  LDC R0, c[0x0][0x388] ;  /* 0x0000e200ff007b82 */ /* 0x000e300000000800 */
[----:B------:R-:W2:Y:S01]  /*0050*/  LDC.64 R2, c[0x0][0x380] ;  /* 0x0000e000ff027b82 */ /* 0x000ea20000000a00 */
[----:B0-----:R-:W-:-:S04]  /*0060*/  IMAD R5, R0, UR8, R7 ;  /* 0x0000000800057c24 */ /* 0x001fc8000f8e0207 */
[----:B--2---:R-:W-:-:S06]  /*0070*/  IMAD.WIDE R2, R5, 0x4, R2 ;  /* 0x0000000405027825 */ /* 0x004fcc00078e0202 */
[----:B-1----:R-:W2:Y:S01]  /*0080*/  LDG.E R2, desc[UR6][R2.64] ;  /* 0x0000000602027981 */ /* 0x002ea2000c1e1900 */
[----:B------:R-:W0:Y:S01]  /*0090*/  S2UR UR5, SR_CgaCtaId ;  /* 0x00000000000579c3 */ /* 0x000e220000008800 */
[----:B------:R-:W-:Y:S01]  /*00a0*/  UMOV UR4, 0x400 ;  /* 0x0000040000047882 */ /* 0x000fe20000000000 */
[----:B------:R-:W1:Y:S02]  /*00b0*/  LDCU UR9, c[0x0][0x360] ;  /* 0x00006c00ff0977ac */ /* 0x000e640008000800 */
[----:B-1----:R-:W-:Y:S02]  /*00c0*/  UISETP.GE.U32.AND UP0, UPT, UR9, 0x2, UPT ;  /* 0x000000020900788c */ /* 0x002fe4000bf06070 */
[----:B0-----:R-:W-:-:S06]  /*00d0*/  ULEA UR4, UR5, UR4, 0x18 ;  /* 0x0000000405047291 */ /* 0x001fcc000f8ec0ff */
[----:B------:R-:W-:-:S05]  /*00e0*/  LEA R5, R7, UR4, 0x2 ;  /* 0x0000000407057c11 */ /* 0x000fca000f8e10ff */
[----:B--2---:R0:W-:Y:S01]  /*00f0*/  STS [R5], R2 ;  /* 0x0000000205007388 */ /* 0x0041e20000000800 */
[----:B------:R-:W-:Y:S06]  /*0100*/  BAR.SYNC.DEFER_BLOCKING 0x0 ;  /* 0x0000000000007b1d */ /* 0x000fec0000010000 */
[----:B------:R-:W-:Y:S05]  /*0110*/  BRA.U !UP0, `(.L_x_0) ;  /* 0x00000001084c7547 */ /* 0x000fea000b800000 */
[----:B------:R-:W-:Y:S01]  /*0120*/  BSSY.RECONVERGENT B0, `(.L_x_0) ;  /* 0x0000012000007945 */ /* 0x000fe20003800200 */
[----:B------:R-:W-:-:S07]  /*0130*/  IMAD.MOV.U32 R0, RZ, RZ, 0x1 ;  /* 0x00000001ff007424 */ /* 0x000fce00078e00ff */
.L_x_2:
[----:B------:R-:W-:-:S05]  /*0140*/  IMAD.SHL.U32 R6, R0, 0x2, RZ ;  /* 0x0000000200067824 */ /* 0x000fca00078e00ff */
[----:B0-----:R-:W-:-:S04]  /*0150*/  IADD3 R2, PT, PT, R6, -0x1, RZ ;  /* 0xffffffff06027810 */ /* 0x001fc80007ffe0ff */
[----:B------:R-:W-:-:S13]  /*0160*/  LOP3.LUT P0, RZ, R2, R7, RZ, 0xc0, !PT ;  /* 0x0000000702ff7212 */ /* 0x000fda000780c0ff */
[----:B------:R-:W-:Y:S05]  /*0170*/  @P0 BRA `(.L_x_1) ;  /* 0x0000000000300947 */ /* 0x000fea0003800000 */
[----:B------:R-:W-:Y:S01]  /*0180*/  IMAD.IADD R2, R7, 0x1, R0 ;  /* 0x0000000107027824 */ /* 0x000fe200078e0200 */
[----:B------:R-:W-:Y:S05]  /*0190*/  WARPSYNC.ALL ;  /* 0x0000000000007948 */ /* 0x000fea0003800000 */
[----:B------:R-:W-:-:S13]  /*01a0*/  ISETP.GE.U32.AND P0, PT, R2, UR9, PT ;  /* 0x0000000902007c0c */ /* 0x000fda000bf06070 */
[----:B------:R-:W-:Y:S01]  /*01b0*/  @!P0 LEA R2, R0, R5, 0x2 ;  /* 0x0000000500028211 */ /* 0x000fe200078e10ff */
[----:B------:R-:W-:Y:S01]  /*01c0*/  @!P0 LDS R3, [R5] ;  /* 0x0000000005038984 */ /* 0x000fe20000000800 */
[----:B------:R-:W-:-:S04]  /*01d0*/  MOV R0, R6 ;  /* 0x0000000600007202 */ /* 0x000fc80000000f00 */
[----:B------:R-:W0:Y:S02]  /*01e0*/  @!P0 LDS R2, [R2] ;  /* 0x0000000002028984 */ /* 0x000e240000000800 */
[----:B0-----:R-:W-:-:S05]  /*01f0*/  @!P0 FADD R4, R2, R3 ;  /* 0x0000000302048221 */ /* 0x001fca0000000000 */
[----:B------:R1:W-:Y:S01]  /*0200*/  @!P0 STS [R5], R4 ;  /* 0x0000000405008388 */ /* 0x0003e20000000800 */
[----:B------:R-:W-:Y:S01]  /*0210*/  BAR.SYNC.DEFER_BLOCKING 0x0 ;  /* 0x0000000000007b1d */ /* 0x000fe20000010000 */
[----:B------:R-:W-:-:S13]  /*0220*/  ISETP.GE.U32.AND P0, PT, R6, UR9, PT ;  /* 0x0000000906007c0c */ /* 0x000fda000bf06070 */
[----:B-1----:R-:W-:Y:S05]  /*0230*/  @!P0 BRA `(.L_x_2) ;  /* 0xfffffffc00c08947 */ /* 0x002fea000383ffff */
.L_x_1:
[----:B------:R-:W-:Y:S05]  /*0240*/  BSYNC.RECONVERGENT B0 ;  /* 0x0000000000007941 */ /* 0x000fea0003800200 */
.L_x_0:
[----:B------:R-:W-:-:S13]  /*0250*/  ISETP.NE.AND P0, PT, R7, RZ, PT ;  /* 0x000000ff0700720c */ /* 0x000fda0003f05270 */
[----:B------:R-:W-:Y:S05]  /*0260*/  @P0 EXIT ;  /* 0x000000000000094d */ /* 0x000fea0003800000 */
[----:B------:R-:W1:Y:S01]  /*0270*/  S2UR UR5, SR_CgaCtaId ;  /* 0x00000000000579c3 */ /* 0x000e620000008800 */
[----:B------:R-:W-:-:S07]  /*0280*/  UMOV UR4, 0x400 ;  /* 0x0000040000047882 */ /* 0x000fce0000000000 */
[----:B0-----:R-:W0:Y:S08]  /*0290*/  LDC R5, c[0x0][0x398] ;  /* 0x0000e600ff057b82 */ /* 0x001e300000000800 */
[----:B------:R-:W2:Y:S01]  /*02a0*/  LDC.64 R2, c[0x0][0x390] ;  /* 0x0000e400ff027b82 */ /* 0x000ea20000000a00 */
[----:B-1----:R-:W-:Y:S01]  /*02b0*/  ULEA UR4, UR5, UR4, 0x18 ;  /* 0x0000000405047291 */ /* 0x002fe2000f8ec0ff */
[----:B0-----:R-:W-:-:S08]  /*02c0*/  IMAD R5, R5, UR8, RZ ;  /* 0x0000000805057c24 */ /* 0x001fd0000f8e02ff */
[----:B------:R-:W0:Y:S01]  /*02d0*/  LDS R7, [UR4] ;  /* 0x00000004ff077984 */ /* 0x000e220008000800 */
[----:B--2---:R-:W-:-:S05]  /*02e0*/  IMAD.WIDE R2, R5, 0x4, R2 ;  /* 0x0000000405027825 */ /* 0x004fca00078e0202 */
[----:B0-----:R-:W-:Y:S01]  /*02f0*/  STG.E desc[UR6][R2.64], R7 ;  /* 0x0000000702007986 */ /* 0x001fe2000c101906 */
[----:B------:R-:W-:Y:S05]  /*0300*/  EXIT ;  /* 0x000000000000794d */ /* 0x000fea0003800000 */
.L_x_3:
[----:B------:R-:W-:-:S00]  /*0310*/  BRA `(.L_x_3) ;  /* 0xfffffffc00fc7947 */ /* 0x000fc0000383ffff */
[----:B------:R-:W-:-:S00]  /*0320*/  NOP ;  /* 0x0000000000007918 */ /* 0x000fc00000000000 */
        /* <DEDUP_REMOVED lines=13> */
.L_x_4:


//--------------------- .nv.shared.reduction      --------------------------
	.section	.nv.shared.reduction,"aw",@nobits
	.sectionflags	@""
	.align	16
	.zero		1024


//--------------------- .nv.shared.reserved.0     --------------------------
	.section	.nv.shared.reserved.0,"aw",@nobits
	.weak		__nv_reservedSMEM_offset_0_alias
	.size		__nv_reservedSMEM_offset_0_alias, 0, 64
	.other		__nv_reservedSMEM_offset_0_alias,@"STO_CUDA_RESERVED_SHARED STV_DEFAULT"
__nv_reservedSMEM_offset_0_alias:
	.zero		0
	.zero		64


//--------------------- .nv.constant0.reduction   --------------------------
	.section	.nv.constant0.reduction,"a",@progbits
	.sectionflags	@""
	.align	4
.nv.constant0.reduction:
	.zero		924


//--------------------- SYMBOLS --------------------------

	.type		.nv.reservedSmem.offset0,@object
	.size		.nv.reservedSmem.offset0,0x4
	.type		.nv.reservedSmem.cap,@object
	.size		.nv.reservedSmem.cap,0x4
